//
// Generated by NVIDIA NVVM Compiler
//
// Compiler Build ID: CL-36424714
// Cuda compilation tools, release 13.0, V13.0.88
// Based on NVVM 20.0.0
//

.version 9.0
.target sm_100
.address_size 64

	// .globl	_Z1kv
.extern .func  (.param .b32 func_retval0) vprintf
(
	.param .b64 vprintf_param_0,
	.param .b64 vprintf_param_1
)
;
.global .align 1 .b8 $str[4] = {37, 100, 10};

.visible .entry _Z1kv()
{
	.local .align 8 .b8 	__local_depot0[8];
	.reg .b64 	%SP;
	.reg .b64 	%SPL;
	.reg .b32 	%r<7>;
	.reg .b64 	%rd<5>;

	mov.u64 	%SPL, __local_depot0;
	cvta.local.u64 	%SP, %SPL;
	add.u64 	%rd1, %SP, 0;
	add.u64 	%rd2, %SPL, 0;
	mov.u32 	%r1, %ntid.x;
	mov.u32 	%r2, %ctaid.x;
	mov.u32 	%r3, %tid.x;
	mad.lo.s32 	%r4, %r1, %r2, %r3;
	st.local.u32 	[%rd2], %r4;
	mov.u64 	%rd3, $str;
	cvta.global.u64 	%rd4, %rd3;
	{ // callseq 0, 0
	.param .b64 param0;
	st.param.b64 	[param0], %rd4;
	.param .b64 param1;
	st.param.b64 	[param1], %rd1;
	.param .b32 retval0;
	call.uni (retval0), 
	vprintf, 
	(
	param0, 
	param1
	);
	ld.param.b32 	%r5, [retval0];
	} // callseq 0
	ret;

}


// ===== COMPILED SASS (sm_100) =====

	.target	sm_100

	.elftype	@"ET_EXEC"


//--------------------- .note.nv.tkinfo           --------------------------
	.section	.note.nv.tkinfo,"",@"SHT_NOTE"
	.sectionflags	@"SHF_NOTE_NV_TKINFO"
	.tkinfo
        /*0018*/ 	.word	0x00000002
        /*0030*/ 	.string	""
        /*0030*/ 	.string	"ptxas"
        /*0030*/ 	.string	"Cuda compilation tools, release 13.0, V13.0.88"
        /*0030*/ 	.string	"Build cuda_13.0.r13.0/compiler.36424714_0"
        /*0030*/ 	.string	"-arch sm_100 -m 64 "



//--------------------- .note.nv.cuinfo           --------------------------
	.section	.note.nv.cuinfo,"",@"SHT_NOTE"
	.sectionflags	@"SHF_NOTE_NV_CUINFO"
        /*0018*/ 	.short	0x0002
        /*001a*/ 	.short	0x0064
        /*001c*/ 	.short	0x0082
	.zero		2


//--------------------- .nv.info                  --------------------------
	.section	.nv.info,"",@"SHT_CUDA_INFO"
	.align	4


	//----- nvinfo : EIATTR_REGCOUNT
	.align		4
        /*0000*/ 	.byte	0x04, 0x2f
        /*0002*/ 	.short	(.L_2 - .L_1)
	.align		4
.L_1:
        /*0004*/ 	.word	index@(_Z1kv)
        /*0008*/ 	.word	0x00000018


	//----- nvinfo : EIATTR_FRAME_SIZE
	.align		4
.L_2:
        /*000c*/ 	.byte	0x04, 0x11
        /*000e*/ 	.short	(.L_4 - .L_3)
	.align		4
.L_3:
        /*0010*/ 	.word	index@(_Z1kv)
        /*0014*/ 	.word	0x00000008


	//----- nvinfo : EIATTR_MIN_STACK_SIZE
	.align		4
.L_4:
        /*0018*/ 	.byte	0x04, 0x12
        /*001a*/ 	.short	(.L_6 - .L_5)
	.align		4
.L_5:
        /*001c*/ 	.word	index@(_Z1kv)
        /*0020*/ 	.word	0x00000008
.L_6:


//--------------------- .nv.compat                --------------------------
	.section	.nv.compat,"",@"SHT_CUDA_COMPAT_INFO"
	.align	4
        /*0000*/ 	.byte	0x02, 0x09, 0x00, 0x00, 0x02, 0x02, 0x01, 0x00, 0x02, 0x05, 0x05, 0x00, 0x03, 0x07, 0x01, 0x01
        /*0010*/ 	.byte	0x02, 0x03, 0x00, 0x00, 0x02, 0x06, 0x01, 0x00, 0x04, 0x0b, 0x08, 0x00, 0x09, 0x00, 0x00, 0x00
        /*0020*/ 	.byte	0x00, 0x00, 0x00, 0x00


//--------------------- .nv.info._Z1kv            --------------------------
	.section	.nv.info._Z1kv,"",@"SHT_CUDA_INFO"
	.sectionflags	@""
	.align	4


	//----- nvinfo : EIATTR_CUDA_API_VERSION
	.align		4
        /*0000*/ 	.byte	0x04, 0x37
        /*0002*/ 	.short	(.L_8 - .L_7)
.L_7:
        /*0004*/ 	.word	0x00000082


	//----- nvinfo : EIATTR_SPARSE_MMA_MASK
	.align		4
.L_8:
        /*0008*/ 	.byte	0x03, 0x50
        /*000a*/ 	.short	0x0000


	//----- nvinfo : EIATTR_MAXREG_COUNT
	.align		4
        /*000c*/ 	.byte	0x03, 0x1b
        /*000e*/ 	.short	0x00ff


	//----- nvinfo : EIATTR_EXTERNS
	.align		4
        /*0010*/ 	.byte	0x04, 0x0f
        /*0012*/ 	.short	(.L_10 - .L_9)


	//   ....[0]....
	.align		4
.L_9:
        /*0014*/ 	.word	index@(vprintf)


	//----- nvinfo : EIATTR_MERCURY_ISA_VERSION
	.align		4
.L_10:
        /*0018*/ 	.byte	0x03, 0x5f
        /*001a*/ 	.short	0x0101


	//----- nvinfo : EIATTR_VRC_CTA_INIT_COUNT
	.align		4
        /*001c*/ 	.byte	0x02, 0x4a
	.zero		1
	.zero		1


	//----- nvinfo : EIATTR_SYSCALL_OFFSETS
	.align		4
        /*0020*/ 	.byte	0x04, 0x46
        /*0022*/ 	.short	(.L_12 - .L_11)


	//   ....[0]....
.L_11:
        /*0024*/ 	.word	0x00000110


	//----- nvinfo : EIATTR_EXIT_INSTR_OFFSETS
	.align		4
.L_12:
        /*0028*/ 	.byte	0x04, 0x1c
        /*002a*/ 	.short	(.L_14 - .L_13)


	//   ....[0]....
.L_13:
        /*002c*/ 	.word	0x00000120


	//----- nvinfo : EIATTR_SW_WAR
	.align		4
.L_14:
        /*0030*/ 	.byte	0x04, 0x36
        /*0032*/ 	.short	(.L_16 - .L_15)
.L_15:
        /*0034*/ 	.word	0x00000008
.L_16:


//--------------------- .nv.callgraph             --------------------------
	.section	.nv.callgraph,"",@"SHT_CUDA_CALLGRAPH"
	.align	4
	.sectionentsize	8
	.align		4
        /*0000*/ 	.word	0x00000000
	.align		4
        /*0004*/ 	.word	0xffffffff
	.align		4
        /*0008*/ 	.word	index@(_Z1kv)
	.align		4
        /*000c*/ 	.word	index@(vprintf)
	.align		4
        /*0010*/ 	.word	0x00000000
	.align		4
        /*0014*/ 	.word	0xfffffffe
	.align		4
        /*0018*/ 	.word	0x00000000
	.align		4
        /*001c*/ 	.word	0xfffffffd
	.align		4
        /*0020*/ 	.word	0x00000000
	.align		4
        /*0024*/ 	.word	0xfffffffc


//--------------------- .nv.constant4             --------------------------
	.section	.nv.constant4,"a",@progbits
	.align	8
	.align		8
.nv.constant4:
        /*0000*/ 	.dword	vprintf
	.align		8
        /*0008*/ 	.dword	$str


//--------------------- .text._Z1kv               --------------------------
	.section	.text._Z1kv,"ax",@progbits
	.align	128
        .global         _Z1kv
        .type           _Z1kv,@function
        .size           _Z1kv,(.L_x_2 - _Z1kv)
        .other          _Z1kv,@"STO_CUDA_ENTRY STV_DEFAULT"
_Z1kv:
.text._Z1kv:
[----:B------:R-:W0:Y:S01]  /*0000*/  LDC R1, c[0x0][0x37c] ;  /* 0x0000df00ff017b82 */ /* 0x000e220000000800 */
[----:B------:R-:W1:Y:S01]  /*0010*/  S2R R0, SR_CTAID.X ;  /* 0x0000000000007919 */ /* 0x000e620000002500 */
[----:B------:R-:W2:Y:S01]  /*0020*/  LDCU UR5, c[0x0][0x2fc] ;  /* 0x00005f80ff0577ac */ /* 0x000ea20008000800 */
[----:B------:R-:W-:Y:S01]  /*0030*/  MOV R2, 0x0 ;  /* 0x0000000000027802 */ /* 0x000fe20000000f00 */
[----:B0-----:R-:W-:Y:S01]  /*0040*/  VIADD R1, R1, 0xfffffff8 ;  /* 0xfffffff801017836 */ /* 0x001fe20000000000 */
[----:B------:R-:W1:Y:S01]  /*0050*/  S2R R3, SR_TID.X ;  /* 0x0000000000037919 */ /* 0x000e620000002100 */
[----:B------:R-:W1:Y:S01]  /*0060*/  LDCU UR6, c[0x0][0x360] ;  /* 0x00006c00ff0677ac */ /* 0x000e620008000800 */
[----:B------:R-:W0:Y:S02]  /*0070*/  LDCU UR4, c[0x0][0x2f8] ;  /* 0x00005f00ff0477ac */ /* 0x000e240008000800 */
[----:B0-----:R-:W-:-:S05]  /*0080*/  IADD3 R6, P0, PT, R1, UR4, RZ ;  /* 0x0000000401067c10 */ /* 0x001fca000ff1e0ff */
[----:B--2---:R-:W-:Y:S02]  /*0090*/  IMAD.X R7, RZ, RZ, UR5, P0 ;  /* 0x00000005ff077e24 */ /* 0x004fe400080e06ff */
[----:B-1----:R-:W-:Y:S01]  /*00a0*/  IMAD R0, R0, UR6, R3 ;  /* 0x0000000600007c24 */ /* 0x002fe2000f8e0203 */
[----:B------:R-:W0:Y:S01]  /*00b0*/  LDCU.64 UR6, c[0x4][0x8] ;  /* 0x01000100ff0677ac */ /* 0x000e220008000a00 */
[----:B------:R-:W1:Y:S03]  /*00c0*/  LDC.64 R2, c[0x4][R2] ;  /* 0x0100000002027b82 */ /* 0x000e660000000a00 */
[----:B------:R2:W-:Y:S01]  /*00d0*/  STL [R1], R0 ;  /* 0x0000000001007387 */ /* 0x0005e20000100800 */
[----:B0-----:R-:W-:Y:S01]  /*00e0*/  IMAD.U32 R4, RZ, RZ, UR6 ;  /* 0x00000006ff047e24 */ /* 0x001fe2000f8e00ff */
[----:B--2---:R-:W-:-:S07]  /*00f0*/  MOV R5, UR7 ;  /* 0x0000000700057c02 */ /* 0x004fce0008000f00 */
[----:B------:R-:W-:-:S07]  /*0100*/  LEPC R20, `(.L_x_0) ;  /* 0x000000001014794e */ /* 0x000fce0000000000 */
[----:B-1----:R-:W-:Y:S05]  /*0110*/  CALL.ABS.NOINC R2 ;  /* 0x0000000002007343 */ /* 0x002fea0003c00000 */
.L_x_0:
[----:B------:R-:W-:Y:S05]  /*0120*/  EXIT ;  /* 0x000000000000794d */ /* 0x000fea0003800000 */
.L_x_1:
[----:B------:R-:W-:-:S00]  /*0130*/  BRA `(.L_x_1) ;  /* 0xfffffffc00fc7947 */ /* 0x000fc0000383ffff */
[----:B------:R-:W-:-:S00]  /*0140*/  NOP ;  /* 0x0000000000007918 */ /* 0x000fc00000000000 */
        /* <DEDUP_REMOVED lines=11> */
.L_x_2:


//--------------------- .nv.global.init           --------------------------
	.section	.nv.global.init,"aw",@progbits
.nv.global.init:
	.type		$str,@object
	.size		$str,(.L_0 - $str)
$str:
        /*0000*/ 	.byte	0x25, 0x64, 0x0a, 0x00
.L_0:


//--------------------- .nv.shared.reserved.0     --------------------------
	.section	.nv.shared.reserved.0,"aw",@nobits
	.weak		__nv_reservedSMEM_offset_0_alias
	.size		__nv_reservedSMEM_offset_0_alias, 0, 64
	.other		__nv_reservedSMEM_offset_0_alias,@"STO_CUDA_RESERVED_SHARED STV_DEFAULT"
__nv_reservedSMEM_offset_0_alias:
	.zero		0
	.zero		64


//--------------------- .nv.constant0._Z1kv       --------------------------
	.section	.nv.constant0._Z1kv,"a",@progbits
	.sectionflags	@""
	.align	4
.nv.constant0._Z1kv:
	.zero		896


//--------------------- SYMBOLS --------------------------

	.type		.nv.reservedSmem.offset0,@object
	.size		.nv.reservedSmem.offset0,0x4
	.type		vprintf,@function
